//
// Generated by NVIDIA NVVM Compiler
//
// Compiler Build ID: CL-36424714
// Cuda compilation tools, release 13.0, V13.0.88
// Based on NVVM 20.0.0
//

.version 9.0
.target sm_100
.address_size 64

	// .globl	_Z13sum_reductionPiS_
// _ZZ13sum_reductionPiS_E11partial_sum has been demoted

.visible .entry _Z13sum_reductionPiS_(
	.param .u64 .ptr .align 1 _Z13sum_reductionPiS__param_0,
	.param .u64 .ptr .align 1 _Z13sum_reductionPiS__param_1
)
{
	.reg .pred 	%p<5>;
	.reg .b32 	%r<24>;
	.reg .b64 	%rd<9>;
	// demoted variable
	.shared .align 4 .b8 _ZZ13sum_reductionPiS_E11partial_sum[4096];
	ld.param.u64 	%rd2, [_Z13sum_reductionPiS__param_0];
	ld.param.u64 	%rd1, [_Z13sum_reductionPiS__param_1];
	cvta.to.global.u64 	%rd3, %rd2;
	mov.u32 	%r1, %ctaid.x;
	mov.u32 	%r2, %ntid.x;
	mov.u32 	%r3, %tid.x;
	mad.lo.s32 	%r7, %r1, %r2, %r3;
	mul.wide.s32 	%rd4, %r7, 4;
	add.s64 	%rd5, %rd3, %rd4;
	ld.global.u32 	%r8, [%rd5];
	shl.b32 	%r9, %r3, 2;
	mov.u32 	%r10, _ZZ13sum_reductionPiS_E11partial_sum;
	add.s32 	%r11, %r10, %r9;
	st.shared.u32 	[%r11], %r8;
	bar.sync 	0;
	setp.lt.u32 	%p1, %r2, 2;
	@%p1 bra 	$L__BB0_5;
	mov.b32 	%r23, 1;
$L__BB0_2:
	shl.b32 	%r5, %r23, 1;
	mul.lo.s32 	%r6, %r5, %r3;
	setp.ge.u32 	%p2, %r6, %r2;
	@%p2 bra 	$L__BB0_4;
	add.s32 	%r13, %r6, %r23;
	shl.b32 	%r14, %r13, 2;
	add.s32 	%r16, %r10, %r14;
	ld.shared.u32 	%r17, [%r16];
	shl.b32 	%r18, %r6, 2;
	add.s32 	%r19, %r10, %r18;
	ld.shared.u32 	%r20, [%r19];
	add.s32 	%r21, %r20, %r17;
	st.shared.u32 	[%r19], %r21;
$L__BB0_4:
	bar.sync 	0;
	setp.lt.u32 	%p3, %r5, %r2;
	mov.u32 	%r23, %r5;
	@%p3 bra 	$L__BB0_2;
$L__BB0_5:
	setp.ne.s32 	%p4, %r3, 0;
	@%p4 bra 	$L__BB0_7;
	ld.shared.u32 	%r22, [_ZZ13sum_reductionPiS_E11partial_sum];
	cvta.to.global.u64 	%rd6, %rd1;
	mul.wide.u32 	%rd7, %r1, 4;
	add.s64 	%rd8, %rd6, %rd7;
	st.global.u32 	[%rd8], %r22;
$L__BB0_7:
	ret;

}


// ===== COMPILED SASS (sm_100) =====

	.target	sm_100

	.elftype	@"ET_EXEC"


//--------------------- .note.nv.tkinfo           --------------------------
	.section	.note.nv.tkinfo,"",@"SHT_NOTE"
	.sectionflags	@"SHF_NOTE_NV_TKINFO"
	.tkinfo
        /*0018*/ 	.word	0x00000002
        /*0030*/ 	.string	""
        /*0030*/ 	.string	"ptxas"
        /*0030*/ 	.string	"Cuda compilation tools, release 13.0, V13.0.88"
        /*0030*/ 	.string	"Build cuda_13.0.r13.0/compiler.36424714_0"
        /*0030*/ 	.string	"-arch sm_100 -m 64 "



//--------------------- .note.nv.cuinfo           --------------------------
	.section	.note.nv.cuinfo,"",@"SHT_NOTE"
	.sectionflags	@"SHF_NOTE_NV_CUINFO"
        /*0018*/ 	.short	0x0002
        /*001a*/ 	.short	0x0064
        /*001c*/ 	.short	0x0082
	.zero		2


//--------------------- .nv.info                  --------------------------
	.section	.nv.info,"",@"SHT_CUDA_INFO"
	.align	4


	//----- nvinfo : EIATTR_REGCOUNT
	.align		4
        /*0000*/ 	.byte	0x04, 0x2f
        /*0002*/ 	.short	(.L_1 - .L_0)
	.align		4
.L_0:
        /*0004*/ 	.word	index@(_Z13sum_reductionPiS_)
        /*0008*/ 	.word	0x0000000a


	//----- nvinfo : EIATTR_FRAME_SIZE
	.align		4
.L_1:
        /*000c*/ 	.byte	0x04, 0x11
        /*000e*/ 	.short	(.L_3 - .L_2)
	.align		4
.L_2:
        /*0010*/ 	.word	index@(_Z13sum_reductionPiS_)
        /*0014*/ 	.word	0x00000000


	//----- nvinfo : EIATTR_MIN_STACK_SIZE
	.align		4
.L_3:
        /*0018*/ 	.byte	0x04, 0x12
        /*001a*/ 	.short	(.L_5 - .L_4)
	.align		4
.L_4:
        /*001c*/ 	.word	index@(_Z13sum_reductionPiS_)
        /*0020*/ 	.word	0x00000000
.L_5:


//--------------------- .nv.compat                --------------------------
	.section	.nv.compat,"",@"SHT_CUDA_COMPAT_INFO"
	.align	4
        /*0000*/ 	.byte	0x02, 0x09, 0x00, 0x00, 0x02, 0x02, 0x01, 0x00, 0x02, 0x05, 0x05, 0x00, 0x03, 0x07, 0x01, 0x01
        /*0010*/ 	.byte	0x02, 0x03, 0x00, 0x00, 0x02, 0x06, 0x01, 0x00, 0x04, 0x0b, 0x08, 0x00, 0x09, 0x00, 0x00, 0x00
        /*0020*/ 	.byte	0x00, 0x00, 0x00, 0x00


//--------------------- .nv.info._Z13sum_reductionPiS_ --------------------------
	.section	.nv.info._Z13sum_reductionPiS_,"",@"SHT_CUDA_INFO"
	.sectionflags	@""
	.align	4


	//----- nvinfo : EIATTR_CUDA_API_VERSION
	.align		4
        /*0000*/ 	.byte	0x04, 0x37
        /*0002*/ 	.short	(.L_7 - .L_6)
.L_6:
        /*0004*/ 	.word	0x00000082


	//----- nvinfo : EIATTR_KPARAM_INFO
	.align		4
.L_7:
        /*0008*/ 	.byte	0x04, 0x17
        /*000a*/ 	.short	(.L_9 - .L_8)
.L_8:
        /*000c*/ 	.word	0x00000000
        /*0010*/ 	.short	0x0001
        /*0012*/ 	.short	0x0008
        /*0014*/ 	.byte	0x00, 0xf5, 0x21, 0x00


	//----- nvinfo : EIATTR_KPARAM_INFO
	.align		4
.L_9:
        /*0018*/ 	.byte	0x04, 0x17
        /*001a*/ 	.short	(.L_11 - .L_10)
.L_10:
        /*001c*/ 	.word	0x00000000
        /*0020*/ 	.short	0x0000
        /*0022*/ 	.short	0x0000
        /*0024*/ 	.byte	0x00, 0xf5, 0x21, 0x00


	//----- nvinfo : EIATTR_SPARSE_MMA_MASK
	.align		4
.L_11:
        /*0028*/ 	.byte	0x03, 0x50
        /*002a*/ 	.short	0x0000


	//----- nvinfo : EIATTR_MAXREG_COUNT
	.align		4
        /*002c*/ 	.byte	0x03, 0x1b
        /*002e*/ 	.short	0x00ff


	//----- nvinfo : EIATTR_NUM_BARRIERS
	.align		4
        /*0030*/ 	.byte	0x02, 0x4c
        /*0032*/ 	.byte	0x01
	.zero		1


	//----- nvinfo : EIATTR_MERCURY_ISA_VERSION
	.align		4
        /*0034*/ 	.byte	0x03, 0x5f
        /*0036*/ 	.short	0x0101


	//----- nvinfo : EIATTR_VRC_CTA_INIT_COUNT
	.align		4
        /*0038*/ 	.byte	0x02, 0x4a
	.zero		1
	.zero		1


	//----- nvinfo : EIATTR_EXIT_INSTR_OFFSETS
	.align		4
        /*003c*/ 	.byte	0x04, 0x1c
        /*003e*/ 	.short	(.L_13 - .L_12)


	//   ....[0]....
.L_12:
        /*0040*/ 	.word	0x00000210


	//   ....[1]....
        /*0044*/ 	.word	0x00000290


	//----- nvinfo : EIATTR_CBANK_PARAM_SIZE
	.align		4
.L_13:
        /*0048*/ 	.byte	0x03, 0x19
        /*004a*/ 	.short	0x0010


	//----- nvinfo : EIATTR_PARAM_CBANK
	.align		4
        /*004c*/ 	.byte	0x04, 0x0a
        /*004e*/ 	.short	(.L_15 - .L_14)
	.align		4
.L_14:
        /*0050*/ 	.word	index@(.nv.constant0._Z13sum_reductionPiS_)
        /*0054*/ 	.short	0x0380
        /*0056*/ 	.short	0x0010


	//----- nvinfo : EIATTR_SW_WAR
	.align		4
.L_15:
        /*0058*/ 	.byte	0x04, 0x36
        /*005a*/ 	.short	(.L_17 - .L_16)
.L_16:
        /*005c*/ 	.word	0x00000008
.L_17:


//--------------------- .nv.callgraph             --------------------------
	.section	.nv.callgraph,"",@"SHT_CUDA_CALLGRAPH"
	.align	4
	.sectionentsize	8
	.align		4
        /*0000*/ 	.word	0x00000000
	.align		4
        /*0004*/ 	.word	0xffffffff
	.align		4
        /*0008*/ 	.word	0x00000000
	.align		4
        /*000c*/ 	.word	0xfffffffe
	.align		4
        /*0010*/ 	.word	0x00000000
	.align		4
        /*0014*/ 	.word	0xfffffffd
	.align		4
        /*0018*/ 	.word	0x00000000
	.align		4
        /*001c*/ 	.word	0xfffffffc


//--------------------- .text._Z13sum_reductionPiS_ --------------------------
	.section	.text._Z13sum_reductionPiS_,"ax",@progbits
	.align	128
        .global         _Z13sum_reductionPiS_
        .type           _Z13sum_reductionPiS_,@function
        .size           _Z13sum_reductionPiS_,(.L_x_3 - _Z13sum_reductionPiS_)
        .other          _Z13sum_reductionPiS_,@"STO_CUDA_ENTRY STV_DEFAULT"
_Z13sum_reductionPiS_:
.text._Z13sum_reductionPiS_:
[----:B------:R-:W-:Y:S01]  /*0000*/  LDC R1, c[0x0][0x37c] ;  /* 0x0000df00ff017b82 */ /* 0x000fe20000000800 */
[----:B------:R-:W0:Y:S07]  /*0010*/  S2R R7, SR_CTAID.X ;  /* 0x0000000000077919 */ /* 0x000e2e0000002500 */
[----:B------:R-:W1:Y:S01]  /*0020*/  LDC.64 R2, c[0x0][0x380] ;  /* 0x0000e000ff027b82 */ /* 0x000e620000000a00 */
[----:B------:R-:W0:Y:S01]  /*0030*/  LDCU UR7, c[0x0][0x360] ;  /* 0x00006c00ff0777ac */ /* 0x000e220008000800 */
[----:B------:R-:W0:Y:S01]  /*0040*/  S2R R4, SR_TID.X ;  /* 0x0000000000047919 */ /* 0x000e220000002100 */
[----:B------:R-:W2:Y:S01]  /*0050*/  LDCU.64 UR8, c[0x0][0x358] ;  /* 0x00006b00ff0877ac */ /* 0x000ea20008000a00 */
[----:B0-----:R-:W-:-:S04]  /*0060*/  IMAD R5, R7, UR7, R4 ;  /* 0x0000000707057c24 */ /* 0x001fc8000f8e0204 */
[----:B-1----:R-:W-:-:S06]  /*0070*/  IMAD.WIDE R2, R5, 0x4, R2 ;  /* 0x0000000405027825 */ /* 0x002fcc00078e0202 */
[----:B--2---:R-:W2:Y:S01]  /*0080*/  LDG.E R2, desc[UR8][R2.64] ;  /* 0x0000000802027981 */ /* 0x004ea2000c1e1900 */
[----:B------:R-:W0:Y:S01]  /*0090*/  S2UR UR5, SR_CgaCtaId ;  /* 0x00000000000579c3 */ /* 0x000e220000008800 */
[----:B------:R-:W-:Y:S01]  /*00a0*/  UMOV UR4, 0x400 ;  /* 0x0000040000047882 */ /* 0x000fe20000000000 */
[----:B------:R-:W-:Y:S01]  /*00b0*/  UISETP.GE.U32.AND UP0, UPT, UR7, 0x2, UPT ;  /* 0x000000020700788c */ /* 0x000fe2000bf06070 */
[----:B------:R-:W-:Y:S01]  /*00c0*/  ISETP.NE.AND P1, PT, R4, RZ, PT ;  /* 0x000000ff0400720c */ /* 0x000fe20003f25270 */
[----:B0-----:R-:W-:-:S06]  /*00d0*/  ULEA UR4, UR5, UR4, 0x18 ;  /* 0x0000000405047291 */ /* 0x001fcc000f8ec0ff */
[----:B------:R-:W-:-:S05]  /*00e0*/  LEA R5, R4, UR4, 0x2 ;  /* 0x0000000404057c11 */ /* 0x000fca000f8e10ff */
[----:B--2---:R0:W-:Y:S01]  /*00f0*/  STS [R5], R2 ;  /* 0x0000000205007388 */ /* 0x0041e20000000800 */
[----:B------:R-:W-:Y:S06]  /*0100*/  BAR.SYNC.DEFER_BLOCKING 0x0 ;  /* 0x0000000000007b1d */ /* 0x000fec0000010000 */
[----:B------:R-:W-:Y:S05]  /*0110*/  BRA.U !UP0, `(.L_x_0) ;  /* 0x00000001083c7547 */ /* 0x000fea000b800000 */
[----:B------:R-:W-:-:S05]  /*0120*/  UMOV UR5, 0x1 ;  /* 0x0000000100057882 */ /* 0x000fca0000000000 */
.L_x_1:
[----:B------:R-:W-:-:S04]  /*0130*/  USHF.L.U32 UR6, UR5, 0x1, URZ ;  /* 0x0000000105067899 */ /* 0x000fc800080006ff */
[----:B------:R-:W-:Y:S02]  /*0140*/  UISETP.GE.U32.AND UP0, UPT, UR6, UR7, UPT ;  /* 0x000000070600728c */ /* 0x000fe4000bf06070 */
[----:B01----:R-:W-:-:S05]  /*0150*/  IMAD R2, R4, UR6, RZ ;  /* 0x0000000604027c24 */ /* 0x003fca000f8e02ff */
[----:B------:R-:W-:-:S13]  /*0160*/  ISETP.GE.U32.AND P0, PT, R2, UR7, PT ;  /* 0x0000000702007c0c */ /* 0x000fda000bf06070 */
[C---:B------:R-:W-:Y:S01]  /*0170*/  @!P0 VIADD R0, R2.reuse, UR5 ;  /* 0x0000000502008c36 */ /* 0x040fe20008000000 */
[----:B------:R-:W-:Y:S01]  /*0180*/  @!P0 LEA R2, R2, UR4, 0x2 ;  /* 0x0000000402028c11 */ /* 0x000fe2000f8e10ff */
[----:B------:R-:W-:-:S03]  /*0190*/  UMOV UR5, UR6 ;  /* 0x0000000600057c82 */ /* 0x000fc60008000000 */
[----:B------:R-:W-:Y:S01]  /*01a0*/  @!P0 LEA R0, R0, UR4, 0x2 ;  /* 0x0000000400008c11 */ /* 0x000fe2000f8e10ff */
[----:B------:R-:W-:Y:S05]  /*01b0*/  @!P0 LDS R3, [R2] ;  /* 0x0000000002038984 */ /* 0x000fea0000000800 */
[----:B------:R-:W0:Y:S02]  /*01c0*/  @!P0 LDS R0, [R0] ;  /* 0x0000000000008984 */ /* 0x000e240000000800 */
[----:B0-----:R-:W-:-:S05]  /*01d0*/  @!P0 IADD3 R3, PT, PT, R0, R3, RZ ;  /* 0x0000000300038210 */ /* 0x001fca0007ffe0ff */
[----:B------:R1:W-:Y:S01]  /*01e0*/  @!P0 STS [R2], R3 ;  /* 0x0000000302008388 */ /* 0x0003e20000000800 */
[----:B------:R-:W-:Y:S06]  /*01f0*/  BAR.SYNC.DEFER_BLOCKING 0x0 ;  /* 0x0000000000007b1d */ /* 0x000fec0000010000 */
[----:B------:R-:W-:Y:S05]  /*0200*/  BRA.U !UP0, `(.L_x_1) ;  /* 0xfffffffd08c87547 */ /* 0x000fea000b83ffff */
.L_x_0:
[----:B------:R-:W-:Y:S05]  /*0210*/  @P1 EXIT ;  /* 0x000000000000194d */ /* 0x000fea0003800000 */
[----:B------:R-:W2:Y:S01]  /*0220*/  S2UR UR5, SR_CgaCtaId ;  /* 0x00000000000579c3 */ /* 0x000ea20000008800 */
[----:B------:R-:W-:-:S07]  /*0230*/  UMOV UR4, 0x400 ;  /* 0x0000040000047882 */ /* 0x000fce0000000000 */
[----:B01----:R-:W0:Y:S01]  /*0240*/  LDC.64 R2, c[0x0][0x388] ;  /* 0x0000e200ff027b82 */ /* 0x003e220000000a00 */
[----:B--2---:R-:W-:Y:S01]  /*0250*/  ULEA UR4, UR5, UR4, 0x18 ;  /* 0x0000000405047291 */ /* 0x004fe2000f8ec0ff */
[----:B0-----:R-:W-:-:S08]  /*0260*/  IMAD.WIDE.U32 R2, R7, 0x4, R2 ;  /* 0x0000000407027825 */ /* 0x001fd000078e0002 */
[----:B------:R-:W0:Y:S04]  /*0270*/  LDS R5, [UR4] ;  /* 0x00000004ff057984 */ /* 0x000e280008000800 */
[----:B0-----:R-:W-:Y:S01]  /*0280*/  STG.E desc[UR8][R2.64], R5 ;  /* 0x0000000502007986 */ /* 0x001fe2000c101908 */
[----:B------:R-:W-:Y:S05]  /*0290*/  EXIT ;  /* 0x000000000000794d */ /* 0x000fea0003800000 */
.L_x_2:
[----:B------:R-:W-:-:S00]  /*02a0*/  BRA `(.L_x_2) ;  /* 0xfffffffc00fc7947 */ /* 0x000fc0000383ffff */
[----:B------:R-:W-:-:S00]  /*02b0*/  NOP ;  /* 0x0000000000007918 */ /* 0x000fc00000000000 */
        /* <DEDUP_REMOVED lines=12> */
.L_x_3:


//--------------------- .nv.shared._Z13sum_reductionPiS_ --------------------------
	.section	.nv.shared._Z13sum_reductionPiS_,"aw",@nobits
	.sectionflags	@""
	.align	4
.nv.shared._Z13sum_reductionPiS_:
	.zero		5120


//--------------------- .nv.shared.reserved.0     --------------------------
	.section	.nv.shared.reserved.0,"aw",@nobits
	.weak		__nv_reservedSMEM_offset_0_alias
	.size		__nv_reservedSMEM_offset_0_alias, 0, 64
	.other		__nv_reservedSMEM_offset_0_alias,@"STO_CUDA_RESERVED_SHARED STV_DEFAULT"
__nv_reservedSMEM_offset_0_alias:
	.zero		0
	.zero		64


//--------------------- .nv.constant0._Z13sum_reductionPiS_ --------------------------
	.section	.nv.constant0._Z13sum_reductionPiS_,"a",@progbits
	.sectionflags	@""
	.align	4
.nv.constant0._Z13sum_reductionPiS_:
	.zero		912


//--------------------- SYMBOLS --------------------------

	.type		.nv.reservedSmem.offset0,@object
	.size		.nv.reservedSmem.offset0,0x4
	.type		.nv.reservedSmem.cap,@object
	.size		.nv.reservedSmem.cap,0x4
